	.headerflags	@"EF_CUDA_TEXMODE_UNIFIED EF_CUDA_64BIT_ADDRESS EF_CUDA_SM89 EF_CUDA_VIRTUAL_SM(EF_CUDA_SM89)"
	.elftype	@"ET_EXEC"


//--------------------- .nv.info                  --------------------------
	.section	.nv.info,"",@"SHT_CUDA_INFO"
	.align	4


	//----- nvinfo : EIATTR_REGCOUNT
	.align		4
        /*0000*/ 	.byte	0x04, 0x2f
        /*0002*/ 	.short	(.L_2 - .L_1)
	.align		4
.L_1:
        /*0004*/ 	.word	index@(triton__0d1d2d3d4d5d6d7d89de)
        /*0008*/ 	.word	0x0000001f


	//----- nvinfo : EIATTR_MAX_STACK_SIZE
	.align		4
.L_2:
        /*000c*/ 	.byte	0x04, 0x23
        /*000e*/ 	.short	(.L_4 - .L_3)
	.align		4
.L_3:
        /*0010*/ 	.word	index@(triton__0d1d2d3d4d5d6d7d89de)
        /*0014*/ 	.word	0x00000000


	//----- nvinfo : EIATTR_MIN_STACK_SIZE
	.align		4
.L_4:
        /*0018*/ 	.byte	0x04, 0x12
        /*001a*/ 	.short	(.L_6 - .L_5)
	.align		4
.L_5:
        /*001c*/ 	.word	index@(triton__0d1d2d3d4d5d6d7d89de)
        /*0020*/ 	.word	0x00000000


	//----- nvinfo : EIATTR_FRAME_SIZE
	.align		4
.L_6:
        /*0024*/ 	.byte	0x04, 0x11
        /*0026*/ 	.short	(.L_8 - .L_7)
	.align		4
.L_7:
        /*0028*/ 	.word	index@(triton__0d1d2d3d4d5d6d7d89de)
        /*002c*/ 	.word	0x00000000
.L_8:


//--------------------- .nv.info.triton__0d1d2d3d4d5d6d7d89de --------------------------
	.section	.nv.info.triton__0d1d2d3d4d5d6d7d89de,"",@"SHT_CUDA_INFO"
	.align	4


	//----- nvinfo : EIATTR_CUDA_API_VERSION
	.align		4
        /*0000*/ 	.byte	0x04, 0x37
        /*0002*/ 	.short	(.L_10 - .L_9)
.L_9:
        /*0004*/ 	.word	0x0000007b


	//----- nvinfo : EIATTR_PARAM_CBANK
	.align		4
.L_10:
        /*0008*/ 	.byte	0x04, 0x0a
        /*000a*/ 	.short	(.L_12 - .L_11)
	.align		4
.L_11:
        /*000c*/ 	.word	index@(.nv.constant0.triton__0d1d2d3d4d5d6d7d89de)
        /*0010*/ 	.short	0x0160
        /*0012*/ 	.short	0x0048


	//----- nvinfo : EIATTR_CBANK_PARAM_SIZE
	.align		4
.L_12:
        /*0014*/ 	.byte	0x03, 0x19
        /*0016*/ 	.short	0x0048


	//----- nvinfo : EIATTR_KPARAM_INFO
	.align		4
        /*0018*/ 	.byte	0x04, 0x17
        /*001a*/ 	.short	(.L_14 - .L_13)
.L_13:
        /*001c*/ 	.word	0x00000000
        /*0020*/ 	.short	0x0009
        /*0022*/ 	.short	0x0044
        /*0024*/ 	.byte	0x00, 0xf0, 0x11, 0x00


	//----- nvinfo : EIATTR_KPARAM_INFO
	.align		4
.L_14:
        /*0028*/ 	.byte	0x04, 0x17
        /*002a*/ 	.short	(.L_16 - .L_15)
.L_15:
        /*002c*/ 	.word	0x00000000
        /*0030*/ 	.short	0x0008
        /*0032*/ 	.short	0x0040
        /*0034*/ 	.byte	0x00, 0xf0, 0x11, 0x00


	//----- nvinfo : EIATTR_KPARAM_INFO
	.align		4
.L_16:
        /*0038*/ 	.byte	0x04, 0x17
        /*003a*/ 	.short	(.L_18 - .L_17)
.L_17:
        /*003c*/ 	.word	0x00000000
        /*0040*/ 	.short	0x0007
        /*0042*/ 	.short	0x0038
        /*0044*/ 	.byte	0x00, 0xf0, 0x21, 0x00


	//----- nvinfo : EIATTR_KPARAM_INFO
	.align		4
.L_18:
        /*0048*/ 	.byte	0x04, 0x17
        /*004a*/ 	.short	(.L_20 - .L_19)
.L_19:
        /*004c*/ 	.word	0x00000000
        /*0050*/ 	.short	0x0006
        /*0052*/ 	.short	0x0030
        /*0054*/ 	.byte	0x00, 0xf0, 0x21, 0x00


	//----- nvinfo : EIATTR_KPARAM_INFO
	.align		4
.L_20:
        /*0058*/ 	.byte	0x04, 0x17
        /*005a*/ 	.short	(.L_22 - .L_21)
.L_21:
        /*005c*/ 	.word	0x00000000
        /*0060*/ 	.short	0x0005
        /*0062*/ 	.short	0x0028
        /*0064*/ 	.byte	0x00, 0xf0, 0x21, 0x00


	//----- nvinfo : EIATTR_KPARAM_INFO
	.align		4
.L_22:
        /*0068*/ 	.byte	0x04, 0x17
        /*006a*/ 	.short	(.L_24 - .L_23)
.L_23:
        /*006c*/ 	.word	0x00000000
        /*0070*/ 	.short	0x0004
        /*0072*/ 	.short	0x0020
        /*0074*/ 	.byte	0x00, 0xf0, 0x21, 0x00


	//----- nvinfo : EIATTR_KPARAM_INFO
	.align		4
.L_24:
        /*0078*/ 	.byte	0x04, 0x17
        /*007a*/ 	.short	(.L_26 - .L_25)
.L_25:
        /*007c*/ 	.word	0x00000000
        /*0080*/ 	.short	0x0003
        /*0082*/ 	.short	0x0018
        /*0084*/ 	.byte	0x00, 0xf0, 0x21, 0x00


	//----- nvinfo : EIATTR_KPARAM_INFO
	.align		4
.L_26:
        /*0088*/ 	.byte	0x04, 0x17
        /*008a*/ 	.short	(.L_28 - .L_27)
.L_27:
        /*008c*/ 	.word	0x00000000
        /*0090*/ 	.short	0x0002
        /*0092*/ 	.short	0x0010
        /*0094*/ 	.byte	0x00, 0xf0, 0x21, 0x00


	//----- nvinfo : EIATTR_KPARAM_INFO
	.align		4
.L_28:
        /*0098*/ 	.byte	0x04, 0x17
        /*009a*/ 	.short	(.L_30 - .L_29)
.L_29:
        /*009c*/ 	.word	0x00000000
        /*00a0*/ 	.short	0x0001
        /*00a2*/ 	.short	0x0008
        /*00a4*/ 	.byte	0x00, 0xf0, 0x21, 0x00


	//----- nvinfo : EIATTR_KPARAM_INFO
	.align		4
.L_30:
        /*00a8*/ 	.byte	0x04, 0x17
        /*00aa*/ 	.short	(.L_32 - .L_31)
.L_31:
        /*00ac*/ 	.word	0x00000000
        /*00b0*/ 	.short	0x0000
        /*00b2*/ 	.short	0x0000
        /*00b4*/ 	.byte	0x00, 0xf0, 0x21, 0x00


	//----- nvinfo : EIATTR_MAXREG_COUNT
	.align		4
.L_32:
        /*00b8*/ 	.byte	0x03, 0x1b
        /*00ba*/ 	.short	0x00ff


	//----- nvinfo : EIATTR_COOP_GROUP_MASK_REGIDS
	.align		4
        /*00bc*/ 	.byte	0x04, 0x29
        /*00be*/ 	.short	(.L_34 - .L_33)


	//   ....[0]....
.L_33:
        /*00c0*/ 	.word	0xffffffff


	//   ....[1]....
        /*00c4*/ 	.word	0xffffffff


	//   ....[2]....
        /*00c8*/ 	.word	0xffffffff


	//   ....[3]....
        /*00cc*/ 	.word	0xffffffff


	//   ....[4]....
        /*00d0*/ 	.word	0xffffffff


	//   ....[5]....
        /*00d4*/ 	.word	0xffffffff


	//   ....[6]....
        /*00d8*/ 	.word	0xffffffff


	//   ....[7]....
        /*00dc*/ 	.word	0xffffffff


	//   ....[8]....
        /*00e0*/ 	.word	0xffffffff


	//   ....[9]....
        /*00e4*/ 	.word	0xffffffff


	//   ....[10]....
        /*00e8*/ 	.word	0xffffffff


	//   ....[11]....
        /*00ec*/ 	.word	0xffffffff


	//   ....[12]....
        /*00f0*/ 	.word	0xffffffff


	//   ....[13]....
        /*00f4*/ 	.word	0xffffffff


	//   ....[14]....
        /*00f8*/ 	.word	0xffffffff


	//   ....[15]....
        /*00fc*/ 	.word	0xffffffff


	//----- nvinfo : EIATTR_COOP_GROUP_INSTR_OFFSETS
	.align		4
.L_34:
        /*0100*/ 	.byte	0x04, 0x28
        /*0102*/ 	.short	(.L_36 - .L_35)


	//   ....[0]....
.L_35:
        /*0104*/ 	.word	0x00000400


	//   ....[1]....
        /*0108*/ 	.word	0x00000420


	//   ....[2]....
        /*010c*/ 	.word	0x00000440


	//   ....[3]....
        /*0110*/ 	.word	0x00000470


	//   ....[4]....
        /*0114*/ 	.word	0x000004b0


	//   ....[5]....
        /*0118*/ 	.word	0x000005d0


	//   ....[6]....
        /*011c*/ 	.word	0x000005f0


	//   ....[7]....
        /*0120*/ 	.word	0x00000620


	//   ....[8]....
        /*0124*/ 	.word	0x00000720


	//   ....[9]....
        /*0128*/ 	.word	0x00000740


	//   ....[10]....
        /*012c*/ 	.word	0x00000760


	//   ....[11]....
        /*0130*/ 	.word	0x00000780


	//   ....[12]....
        /*0134*/ 	.word	0x000007a0


	//   ....[13]....
        /*0138*/ 	.word	0x00000800


	//   ....[14]....
        /*013c*/ 	.word	0x00000820


	//   ....[15]....
        /*0140*/ 	.word	0x00000840


	//----- nvinfo : EIATTR_EXIT_INSTR_OFFSETS
	.align		4
.L_36:
        /*0144*/ 	.byte	0x04, 0x1c
        /*0146*/ 	.short	(.L_38 - .L_37)


	//   ....[0]....
.L_37:
        /*0148*/ 	.word	0x00000ae0


	//   ....[1]....
        /*014c*/ 	.word	0x00000b00


	//----- nvinfo : EIATTR_MAX_THREADS
	.align		4
.L_38:
        /*0150*/ 	.byte	0x04, 0x05
        /*0152*/ 	.short	(.L_40 - .L_39)
.L_39:
        /*0154*/ 	.word	0x00000100
        /*0158*/ 	.word	0x00000001
        /*015c*/ 	.word	0x00000001
.L_40:


//--------------------- .nv.rel.action            --------------------------
	.section	.nv.rel.action,"",@"SHT_CUDA_RELOCINFO"
	.align	8
	.sectionentsize	8
        /*0000*/ 	.byte	0x73, 0x00, 0x00, 0x00, 0x00, 0x00, 0x00, 0x00, 0x00, 0x00, 0x00, 0x11, 0x25, 0x00, 0x05, 0x36


//--------------------- .nv.constant0.triton__0d1d2d3d4d5d6d7d89de --------------------------
	.section	.nv.constant0.triton__0d1d2d3d4d5d6d7d89de,"a",@progbits
	.align	4
.nv.constant0.triton__0d1d2d3d4d5d6d7d89de:
	.zero		424


//--------------------- .text.triton__0d1d2d3d4d5d6d7d89de --------------------------
	.section	.text.triton__0d1d2d3d4d5d6d7d89de,"ax",@progbits
	.sectionflags	@"SHF_BARRIERS=1"
	.sectioninfo	@"SHI_REGISTERS=31"
	.align	128
        .global         triton__0d1d2d3d4d5d6d7d89de
        .type           triton__0d1d2d3d4d5d6d7d89de,@function
        .size           triton__0d1d2d3d4d5d6d7d89de,(.L_x_1 - triton__0d1d2d3d4d5d6d7d89de)
        .other          triton__0d1d2d3d4d5d6d7d89de,@"STO_CUDA_ENTRY STV_DEFAULT"
triton__0d1d2d3d4d5d6d7d89de:
.text.triton__0d1d2d3d4d5d6d7d89de:
[----:B------:R-:W-:-:S02]  /*0000*/  MOV R1, c[0x0][0x28] ;  /* 0x00000a0000017a02 */ /* 0x000fc40000000f00 */
[----:B------:R-:W0:Y:S01]  /*0010*/  S2R R8, SR_TID.X ;  /* 0x0000000000087919 */ /* 0x000e220000002100 */
[----:B------:R-:W-:Y:S01]  /*0020*/  MOV R0, 0x2 ;  /* 0x0000000200007802 */ /* 0x000fe20000000f00 */
[----:B------:R-:W-:Y:S01]  /*0030*/  CS2R R22, SRZ ;  /* 0x0000000000167805 */ /* 0x000fe2000001ff00 */
[----:B------:R-:W-:Y:S01]  /*0040*/  CS2R R24, SRZ ;  /* 0x0000000000187805 */ /* 0x000fe2000001ff00 */
[----:B------:R-:W1:Y:S01]  /*0050*/  S2R R4, SR_CTAID.X ;  /* 0x0000000000047919 */ /* 0x000e620000002500 */
[----:B------:R-:W-:Y:S01]  /*0060*/  ULDC.64 UR4, c[0x0][0x118] ;  /* 0x0000460000047ab9 */ /* 0x000fe20000000a00 */
[----:B0-----:R-:W-:-:S04]  /*0070*/  SHF.L.U32 R13, R8, 0x2, RZ ;  /* 0x00000002080d7819 */ /* 0x001fc800000006ff */
[----:B------:R-:W-:-:S04]  /*0080*/  LOP3.LUT R13, R13, 0x3fc, RZ, 0xc0, !PT ;  /* 0x000003fc0d0d7812 */ /* 0x000fc800078ec0ff */
[C---:B------:R-:W-:Y:S01]  /*0090*/  ISETP.GE.U32.AND P2, PT, R13.reuse, 0x280, PT ;  /* 0x000002800d00780c */ /* 0x040fe20003f46070 */
[C---:B-1----:R-:W-:Y:S02]  /*00a0*/  IMAD R9, R4.reuse, 0x280, R13 ;  /* 0x0000028004097824 */ /* 0x042fe400078e020d */
[----:B------:R-:W-:Y:S01]  /*00b0*/  IMAD.WIDE.U32 R16, R13, R0, c[0x0][0x168] ;  /* 0x00005a000d107625 */ /* 0x000fe200078e0000 */
[----:B------:R-:W-:-:S03]  /*00c0*/  ISETP.LT.AND P1, PT, R4, c[0x0][0x1a0], !P2 ;  /* 0x0000680004007a0c */ /* 0x000fc60005721270 */
[-C--:B------:R-:W-:Y:S01]  /*00d0*/  IMAD.WIDE R14, R9, R0.reuse, c[0x0][0x160] ;  /* 0x00005800090e7625 */ /* 0x080fe200078e0200 */
[----:B------:R-:W-:Y:S01]  /*00e0*/  CS2R R6, SRZ ;  /* 0x0000000000067805 */ /* 0x000fe2000001ff00 */
[----:B------:R-:W-:Y:S02]  /*00f0*/  CS2R R2, SRZ ;  /* 0x0000000000027805 */ /* 0x000fe4000001ff00 */
[-C--:B------:R-:W-:Y:S02]  /*0100*/  IMAD.WIDE.U32 R20, R13, R0.reuse, c[0x0][0x178] ;  /* 0x00005e000d147625 */ /* 0x080fe400078e0000 */
[----:B------:R-:W2:Y:S02]  /*0110*/  @!P2 LDG.E.EL.64 R24, [R16.64] ;  /* 0x000000041018a981 */ /* 0x000ea4000c2e1b00 */
[----:B------:R-:W-:Y:S02]  /*0120*/  IMAD.WIDE R18, R9, R0, c[0x0][0x170] ;  /* 0x00005c0009127625 */ /* 0x000fe400078e0200 */
[----:B------:R-:W3:Y:S04]  /*0130*/  @P1 LDG.E.64 R22, [R14.64] ;  /* 0x000000040e161981 */ /* 0x000ee8000c1e1b00 */
[----:B------:R-:W4:Y:S04]  /*0140*/  @!P2 LDG.E.EL.64 R6, [R20.64] ;  /* 0x000000041406a981 */ /* 0x000f28000c2e1b00 */
[----:B------:R-:W5:Y:S01]  /*0150*/  @P1 LDG.E.64 R2, [R18.64] ;  /* 0x0000000412021981 */ /* 0x000f62000c1e1b00 */
[----:B------:R-:W-:-:S02]  /*0160*/  LOP3.LUT P3, RZ, R8, 0x1f, RZ, 0xc0, !PT ;  /* 0x0000001f08ff7812 */ /* 0x000fc4000786c0ff */
[----:B------:R-:W-:Y:S02]  /*0170*/  ISETP.GE.AND P4, PT, R8, 0x8, PT ;  /* 0x000000080800780c */ /* 0x000fe40003f86270 */
[----:B--2---:R-:W-:Y:S02]  /*0180*/  SEL R24, R24, RZ, !P2 ;  /* 0x000000ff18187207 */ /* 0x004fe40005000000 */
[----:B------:R-:W-:Y:S02]  /*0190*/  SEL R12, R25, RZ, !P2 ;  /* 0x000000ff190c7207 */ /* 0x000fe40005000000 */
[----:B---3--:R-:W-:Y:S01]  /*01a0*/  SEL R22, R22, RZ, P1 ;  /* 0x000000ff16167207 */ /* 0x008fe20000800000 */
[----:B------:R-:W-:Y:S01]  /*01b0*/  HADD2.F32 R17, -RZ, R24.H0_H0 ;  /* 0x20000018ff117230 */ /* 0x000fe20000004100 */
[----:B------:R-:W-:Y:S01]  /*01c0*/  SEL R5, R23, RZ, P1 ;  /* 0x000000ff17057207 */ /* 0x000fe20000800000 */
[----:B------:R-:W-:Y:S01]  /*01d0*/  HADD2.F32 R15, -RZ, R12.H0_H0 ;  /* 0x2000000cff0f7230 */ /* 0x000fe20000004100 */
[----:B----4-:R-:W-:Y:S01]  /*01e0*/  SEL R23, R6, RZ, !P2 ;  /* 0x000000ff06177207 */ /* 0x010fe20005000000 */
[----:B------:R-:W-:Y:S01]  /*01f0*/  HADD2.F32 R16, -RZ, R22.H0_H0 ;  /* 0x20000016ff107230 */ /* 0x000fe20000004100 */
[----:B------:R-:W-:Y:S01]  /*0200*/  SEL R21, R7, RZ, !P2 ;  /* 0x000000ff07157207 */ /* 0x000fe20005000000 */
[----:B------:R-:W-:Y:S01]  /*0210*/  HADD2.F32 R14, -RZ, R5.H0_H0 ;  /* 0x20000005ff0e7230 */ /* 0x000fe20000004100 */
[----:B-----5:R-:W-:Y:S01]  /*0220*/  SEL R6, R2, RZ, P1 ;  /* 0x000000ff02067207 */ /* 0x020fe20000800000 */
[--C-:B------:R-:W-:Y:S01]  /*0230*/  HADD2.F32 R19, -RZ, R23.reuse.H0_H0 ;  /* 0x20000017ff137230 */ /* 0x100fe20000004100 */
[----:B------:R-:W-:Y:S01]  /*0240*/  FADD R18, R16, R17 ;  /* 0x0000001110127221 */ /* 0x000fe20000000000 */
[----:B------:R-:W-:Y:S01]  /*0250*/  HADD2.F32 R17, -RZ, R23.H1_H1 ;  /* 0x30000017ff117230 */ /* 0x000fe20000004100 */
[----:B------:R-:W-:Y:S01]  /*0260*/  FADD R14, R14, R15 ;  /* 0x0000000f0e0e7221 */ /* 0x000fe20000000000 */
[--C-:B------:R-:W-:Y:S01]  /*0270*/  HADD2.F32 R16, -RZ, R6.reuse.H0_H0 ;  /* 0x20000006ff107230 */ /* 0x100fe20000004100 */
[----:B------:R-:W-:Y:S01]  /*0280*/  SEL R3, R3, RZ, P1 ;  /* 0x000000ff03037207 */ /* 0x000fe20000800000 */
[----:B------:R-:W-:-:S02]  /*0290*/  HADD2.F32 R6, -RZ, R6.H1_H1 ;  /* 0x30000006ff067230 */ /* 0x000fc40000004100 */
[----:B------:R-:W-:Y:S01]  /*02a0*/  HADD2.F32 R15, -RZ, R24.H1_H1 ;  /* 0x30000018ff0f7230 */ /* 0x000fe20000004100 */
[----:B------:R-:W-:Y:S01]  /*02b0*/  FADD R19, R16, R19 ;  /* 0x0000001310137221 */ /* 0x000fe20000000000 */
[----:B------:R-:W-:Y:S01]  /*02c0*/  HADD2.F32 R2, -RZ, R22.H1_H1 ;  /* 0x30000016ff027230 */ /* 0x000fe20000004100 */
[----:B------:R-:W-:Y:S01]  /*02d0*/  FADD R20, R6, R17 ;  /* 0x0000001106147221 */ /* 0x000fe20000000000 */
[----:B------:R-:W-:Y:S02]  /*02e0*/  HADD2.F32 R7, -RZ, R21.H0_H0 ;  /* 0x20000015ff077230 */ /* 0x000fe40000004100 */
[----:B------:R-:W-:Y:S01]  /*02f0*/  HADD2.F32 R6, -RZ, R3.H0_H0 ;  /* 0x20000003ff067230 */ /* 0x000fe20000004100 */
[----:B------:R-:W-:Y:S01]  /*0300*/  FADD R15, R2, R15 ;  /* 0x0000000f020f7221 */ /* 0x000fe20000000000 */
[----:B------:R-:W-:Y:S01]  /*0310*/  HADD2.F32 R2, -RZ, R12.H1_H1 ;  /* 0x3000000cff027230 */ /* 0x000fe20000004100 */
[----:B------:R-:W-:Y:S01]  /*0320*/  FADD R12, R18, R19 ;  /* 0x00000013120c7221 */ /* 0x000fe20000000000 */
[----:B------:R-:W-:Y:S01]  /*0330*/  HADD2.F32 R5, -RZ, R5.H1_H1 ;  /* 0x30000005ff057230 */ /* 0x000fe20000004100 */
[----:B------:R-:W-:Y:S01]  /*0340*/  FADD R7, R6, R7 ;  /* 0x0000000706077221 */ /* 0x000fe20000000000 */
[----:B------:R-:W-:Y:S01]  /*0350*/  HADD2.F32 R16, -RZ, R21.H1_H1 ;  /* 0x30000015ff107230 */ /* 0x000fe20000004100 */
[----:B------:R-:W-:Y:S01]  /*0360*/  FADD R15, R15, R20 ;  /* 0x000000140f0f7221 */ /* 0x000fe20000000000 */
[----:B------:R-:W-:Y:S01]  /*0370*/  HADD2.F32 R3, -RZ, R3.H1_H1 ;  /* 0x30000003ff037230 */ /* 0x000fe20000004100 */
[----:B------:R-:W-:Y:S01]  /*0380*/  FADD R2, R5, R2 ;  /* 0x0000000205027221 */ /* 0x000fe20000000000 */
[----:B------:R-:W-:Y:S01]  /*0390*/  FADD R14, R14, R7 ;  /* 0x000000070e0e7221 */ /* 0x000fe20000000000 */
[----:B------:R-:W-:-:S02]  /*03a0*/  FADD R5, R15, R12 ;  /* 0x0000000c0f057221 */ /* 0x000fc40000000000 */
[----:B------:R-:W-:Y:S02]  /*03b0*/  FADD R3, R3, R16 ;  /* 0x0000001003037221 */ /* 0x000fe40000000000 */
[----:B------:R-:W-:Y:S02]  /*03c0*/  FADD R5, R14, R5 ;  /* 0x000000050e057221 */ /* 0x000fe40000000000 */
[----:B------:R-:W-:-:S04]  /*03d0*/  FADD R16, R2, R3 ;  /* 0x0000000302107221 */ /* 0x000fc80000000000 */
[----:B------:R-:W-:-:S05]  /*03e0*/  FADD R5, R16, R5 ;  /* 0x0000000510057221 */ /* 0x000fca0000000000 */
[----:B------:R-:W-:-:S05]  /*03f0*/  FSEL R5, R5, RZ, P1 ;  /* 0x000000ff05057208 */ /* 0x000fca0000800000 */
[----:B------:R-:W0:Y:S02]  /*0400*/  SHFL.BFLY PT, R2, R5, 0x10, 0x1f ;  /* 0x0e001f0005027f89 */ /* 0x000e2400000e0000 */
[----:B0-----:R-:W-:-:S05]  /*0410*/  FADD R6, R5, R2 ;  /* 0x0000000205067221 */ /* 0x001fca0000000000 */
[----:B------:R-:W0:Y:S02]  /*0420*/  SHFL.BFLY PT, R3, R6, 0x8, 0x1f ;  /* 0x0d001f0006037f89 */ /* 0x000e2400000e0000 */
[----:B0-----:R-:W-:-:S05]  /*0430*/  FADD R7, R6, R3 ;  /* 0x0000000306077221 */ /* 0x001fca0000000000 */
[----:B------:R-:W0:Y:S02]  /*0440*/  SHFL.BFLY PT, R2, R7, 0x4, 0x1f ;  /* 0x0c801f0007027f89 */ /* 0x000e2400000e0000 */
[----:B0-----:R-:W-:Y:S02]  /*0450*/  FADD R17, R7, R2 ;  /* 0x0000000207117221 */ /* 0x001fe40000000000 */
[----:B------:R-:W-:-:S03]  /*0460*/  CS2R R6, SRZ ;  /* 0x0000000000067805 */ /* 0x000fc6000001ff00 */
[----:B------:R-:W0:Y:S02]  /*0470*/  SHFL.BFLY PT, R2, R17, 0x2, 0x1f ;  /* 0x0c401f0011027f89 */ /* 0x000e2400000e0000 */
[----:B0-----:R-:W-:Y:S01]  /*0480*/  FADD R19, R17, R2 ;  /* 0x0000000211137221 */ /* 0x001fe20000000000 */
[----:B------:R-:W-:Y:S01]  /*0490*/  IMAD.HI R2, R4, 0x2e8ba2e9, RZ ;  /* 0x2e8ba2e904027827 */ /* 0x000fe200078e02ff */
[----:B------:R-:W-:-:S03]  /*04a0*/  SHF.R.U32.HI R17, RZ, 0x3, R8 ;  /* 0x00000003ff117819 */ /* 0x000fc60000011608 */
[----:B------:R-:W0:Y:S01]  /*04b0*/  SHFL.BFLY PT, R20, R19, 0x1, 0x1f ;  /* 0x0c201f0013147f89 */ /* 0x000e2200000e0000 */
[----:B------:R-:W-:Y:S02]  /*04c0*/  SHF.R.U32.HI R3, RZ, 0x1f, R2 ;  /* 0x0000001fff037819 */ /* 0x000fe40000011602 */
[----:B------:R-:W-:Y:S02]  /*04d0*/  LOP3.LUT R17, R17, 0x1c, RZ, 0xc0, !PT ;  /* 0x0000001c11117812 */ /* 0x000fe400078ec0ff */
[----:B------:R-:W-:-:S05]  /*04e0*/  LEA.HI.SX32 R3, R2, R3, 0x1e ;  /* 0x0000000302037211 */ /* 0x000fca00078ff2ff */
[----:B------:R-:W-:Y:S02]  /*04f0*/  IMAD R18, R3, -0x16, R4 ;  /* 0xffffffea03127824 */ /* 0x000fe400078e0204 */
[----:B------:R-:W-:Y:S01]  /*0500*/  CS2R R2, SRZ ;  /* 0x0000000000027805 */ /* 0x000fe2000001ff00 */
[----:B------:R-:W-:Y:S01]  /*0510*/  CS2R R4, SRZ ;  /* 0x0000000000047805 */ /* 0x000fe2000001ff00 */
[----:B------:R-:W-:-:S04]  /*0520*/  IMAD R23, R18, 0x280, R13 ;  /* 0x0000028012177824 */ /* 0x000fc800078e020d */
[----:B------:R-:W-:-:S05]  /*0530*/  IMAD.WIDE R22, R23, R0, c[0x0][0x190] ;  /* 0x0000640017167625 */ /* 0x000fca00078e0200 */
[----:B------:R1:W2:Y:S01]  /*0540*/  @P1 LDG.E.EL.64 R4, [R22.64] ;  /* 0x0000000416041981 */ /* 0x0002a2000c2e1b00 */
[----:B0-----:R-:W-:Y:S01]  /*0550*/  FADD R28, R19, R20 ;  /* 0x00000014131c7221 */ /* 0x001fe20000000000 */
[----:B------:R-:W-:-:S04]  /*0560*/  IMAD.WIDE.U32 R18, R13, R0, c[0x0][0x180] ;  /* 0x000060000d127625 */ /* 0x000fc800078e0000 */
[----:B------:R-:W-:Y:S01]  /*0570*/  IMAD.WIDE.U32 R20, R13, R0, c[0x0][0x188] ;  /* 0x000062000d147625 */ /* 0x000fe200078e0000 */
[----:B------:R-:W-:Y:S04]  /*0580*/  @!P3 STS [R17], R28 ;  /* 0x0000001c1100b388 */ /* 0x000fe80000000800 */
[----:B------:R0:W3:Y:S04]  /*0590*/  @!P2 LDG.E.EL.64 R2, [R18.64] ;  /* 0x000000041202a981 */ /* 0x0000e8000c2e1b00 */
[----:B------:R4:W5:Y:S04]  /*05a0*/  @!P2 LDG.E.EL.64 R6, [R20.64] ;  /* 0x000000041406a981 */ /* 0x000968000c2e1b00 */
[----:B------:R-:W-:Y:S06]  /*05b0*/  BAR.SYNC 0x0 ;  /* 0x0000000000007b1d */ /* 0x000fec0000000000 */
[----:B------:R-:W0:Y:S04]  /*05c0*/  @!P4 LDS R11, [R8.X4] ;  /* 0x00000000080bc984 */ /* 0x000e280000004800 */
[----:B0-----:R-:W0:Y:S02]  /*05d0*/  SHFL.BFLY PT, R24, R11, 0x4, 0x1f ;  /* 0x0c801f000b187f89 */ /* 0x001e2400000e0000 */
[----:B0-----:R-:W-:-:S05]  /*05e0*/  FADD R24, R11, R24 ;  /* 0x000000180b187221 */ /* 0x001fca0000000000 */
[----:B------:R-:W0:Y:S01]  /*05f0*/  SHFL.BFLY PT, R13, R24, 0x2, 0x1f ;  /* 0x0c401f00180d7f89 */ /* 0x000e2200000e0000 */
[----:B------:R-:W-:Y:S01]  /*0600*/  LOP3.LUT P0, RZ, R8, 0x7, RZ, 0xc0, !PT ;  /* 0x0000000708ff7812 */ /* 0x000fe2000780c0ff */
[----:B0-----:R-:W-:-:S05]  /*0610*/  FADD R13, R24, R13 ;  /* 0x0000000d180d7221 */ /* 0x001fca0000000000 */
[----:B------:R-:W0:Y:S01]  /*0620*/  SHFL.BFLY PT, R26, R13, 0x1, 0x1f ;  /* 0x0c201f000d1a7f89 */ /* 0x000e2200000e0000 */
[----:B------:R-:W-:Y:S01]  /*0630*/  ISETP.LT.AND P0, PT, R8, 0x8, !P0 ;  /* 0x000000080800780c */ /* 0x000fe20004701270 */
[----:B0-----:R-:W-:-:S12]  /*0640*/  FADD R19, R13, R26 ;  /* 0x0000001a0d137221 */ /* 0x001fd80000000000 */
[----:B------:R-:W-:Y:S04]  /*0650*/  @P0 STS [R8.X4], R19 ;  /* 0x0000001308000388 */ /* 0x000fe80000004800 */
[----:B------:R-:W-:Y:S06]  /*0660*/  BAR.SYNC 0x0 ;  /* 0x0000000000007b1d */ /* 0x000fec0000000000 */
[----:B------:R-:W0:Y:S02]  /*0670*/  LDS R18, [RZ] ;  /* 0x00000000ff127984 */ /* 0x000e240000000800 */
[----:B0-----:R-:W-:-:S04]  /*0680*/  FADD R18, RZ, R18 ;  /* 0x00000012ff127221 */ /* 0x001fc80000000000 */
[C---:B------:R-:W-:Y:S01]  /*0690*/  FFMA R15, R18.reuse, -0.0015625000232830643654, R15 ;  /* 0xbacccccd120f7823 */ /* 0x040fe2000000000f */
[----:B------:R-:W-:-:S03]  /*06a0*/  FFMA R12, R18, -0.0015625000232830643654, R12 ;  /* 0xbacccccd120c7823 */ /* 0x000fc6000000000c */
[----:B------:R-:W-:Y:S01]  /*06b0*/  FMUL R11, R15, R15 ;  /* 0x0000000f0f0b7220 */ /* 0x000fe20000400000 */
[----:B------:R-:W-:-:S03]  /*06c0*/  FFMA R14, R18, -0.0015625000232830643654, R14 ;  /* 0xbacccccd120e7823 */ /* 0x000fc6000000000e */
[----:B------:R-:W-:Y:S01]  /*06d0*/  FFMA R11, R12, R12, R11 ;  /* 0x0000000c0c0b7223 */ /* 0x000fe2000000000b */
[----:B------:R-:W-:-:S03]  /*06e0*/  FFMA R16, R18, -0.0015625000232830643654, R16 ;  /* 0xbacccccd12107823 */ /* 0x000fc60000000010 */
[----:B------:R-:W-:-:S04]  /*06f0*/  FFMA R11, R14, R14, R11 ;  /* 0x0000000e0e0b7223 */ /* 0x000fc8000000000b */
[----:B------:R-:W-:-:S05]  /*0700*/  FFMA R11, R16, R16, R11 ;  /* 0x00000010100b7223 */ /* 0x000fca000000000b */
[----:B------:R-:W-:-:S05]  /*0710*/  FSEL R11, R11, RZ, P1 ;  /* 0x000000ff0b0b7208 */ /* 0x000fca0000800000 */
[----:B------:R-:W0:Y:S02]  /*0720*/  SHFL.BFLY PT, R18, R11, 0x10, 0x1f ;  /* 0x0e001f000b127f89 */ /* 0x000e2400000e0000 */
[----:B0-----:R-:W-:-:S05]  /*0730*/  FADD R18, R11, R18 ;  /* 0x000000120b127221 */ /* 0x001fca0000000000 */
[----:B------:R-:W0:Y:S02]  /*0740*/  SHFL.BFLY PT, R13, R18, 0x8, 0x1f ;  /* 0x0d001f00120d7f89 */ /* 0x000e2400000e0000 */
[----:B0-----:R-:W-:-:S05]  /*0750*/  FADD R13, R18, R13 ;  /* 0x0000000d120d7221 */ /* 0x001fca0000000000 */
[----:B----4-:R-:W0:Y:S02]  /*0760*/  SHFL.BFLY PT, R20, R13, 0x4, 0x1f ;  /* 0x0c801f000d147f89 */ /* 0x010e2400000e0000 */
[----:B0-----:R-:W-:-:S05]  /*0770*/  FADD R20, R13, R20 ;  /* 0x000000140d147221 */ /* 0x001fca0000000000 */
[----:B------:R-:W0:Y:S02]  /*0780*/  SHFL.BFLY PT, R19, R20, 0x2, 0x1f ;  /* 0x0c401f0014137f89 */ /* 0x000e2400000e0000 */
[----:B0-----:R-:W-:-:S05]  /*0790*/  FADD R19, R20, R19 ;  /* 0x0000001314137221 */ /* 0x001fca0000000000 */
[----:B-1----:R-:W0:Y:S02]  /*07a0*/  SHFL.BFLY PT, R22, R19, 0x1, 0x1f ;  /* 0x0c201f0013167f89 */ /* 0x002e2400000e0000 */
[----:B0-----:R-:W-:Y:S02]  /*07b0*/  FADD R22, R19, R22 ;  /* 0x0000001613167221 */ /* 0x001fe40000000000 */
[----:B------:R-:W-:Y:S06]  /*07c0*/  BAR.SYNC 0x0 ;  /* 0x0000000000007b1d */ /* 0x000fec0000000000 */
[----:B------:R-:W-:Y:S04]  /*07d0*/  @!P3 STS [R17], R22 ;  /* 0x000000161100b388 */ /* 0x000fe80000000800 */
[----:B------:R-:W-:Y:S06]  /*07e0*/  BAR.SYNC 0x0 ;  /* 0x0000000000007b1d */ /* 0x000fec0000000000 */
[----:B------:R-:W0:Y:S04]  /*07f0*/  @!P4 LDS R10, [R8.X4] ;  /* 0x00000000080ac984 */ /* 0x000e280000004800 */
[----:B0-----:R-:W0:Y:S02]  /*0800*/  SHFL.BFLY PT, R11, R10, 0x4, 0x1f ;  /* 0x0c801f000a0b7f89 */ /* 0x001e2400000e0000 */
[----:B0-----:R-:W-:-:S05]  /*0810*/  FADD R11, R10, R11 ;  /* 0x0000000b0a0b7221 */ /* 0x001fca0000000000 */
[----:B------:R-:W0:Y:S02]  /*0820*/  SHFL.BFLY PT, R18, R11, 0x2, 0x1f ;  /* 0x0c401f000b127f89 */ /* 0x000e2400000e0000 */
[----:B0-----:R-:W-:-:S05]  /*0830*/  FADD R18, R11, R18 ;  /* 0x000000120b127221 */ /* 0x001fca0000000000 */
[----:B------:R-:W0:Y:S02]  /*0840*/  SHFL.BFLY PT, R13, R18, 0x1, 0x1f ;  /* 0x0c201f00120d7f89 */ /* 0x000e2400000e0000 */
[----:B0-----:R-:W-:-:S05]  /*0850*/  FADD R13, R18, R13 ;  /* 0x0000000d120d7221 */ /* 0x001fca0000000000 */
[----:B------:R-:W-:Y:S04]  /*0860*/  @P0 STS [R8.X4], R13 ;  /* 0x0000000d08000388 */ /* 0x000fe80000004800 */
[----:B------:R-:W-:Y:S06]  /*0870*/  BAR.SYNC 0x0 ;  /* 0x0000000000007b1d */ /* 0x000fec0000000000 */
[----:B------:R-:W0:Y:S01]  /*0880*/  LDS R17, [RZ] ;  /* 0x00000000ff117984 */ /* 0x000e220000000800 */
[----:B------:R-:W-:-:S02]  /*0890*/  MOV R20, 0x3acccccd ;  /* 0x3acccccd00147802 */ /* 0x000fc40000000f00 */
[----:B---3--:R-:W-:Y:S02]  /*08a0*/  SEL R2, R2, RZ, !P2 ;  /* 0x000000ff02027207 */ /* 0x008fe40005000000 */
[----:B-----5:R-:W-:Y:S02]  /*08b0*/  SEL R11, R6, RZ, !P2 ;  /* 0x000000ff060b7207 */ /* 0x020fe40005000000 */
[----:B------:R-:W-:Y:S02]  /*08c0*/  SEL R10, R3, RZ, !P2 ;  /* 0x000000ff030a7207 */ /* 0x000fe40005000000 */
[----:B------:R-:W-:Y:S01]  /*08d0*/  SEL R18, R7, RZ, !P2 ;  /* 0x000000ff07127207 */ /* 0x000fe20005000000 */
[--C-:B------:R-:W-:Y:S02]  /*08e0*/  HADD2.F32 R6, -RZ, R2.reuse.H0_H0 ;  /* 0x20000002ff067230 */ /* 0x100fe40000004100 */
[----:B------:R-:W-:Y:S02]  /*08f0*/  HADD2.F32 R7, -RZ, R2.H1_H1 ;  /* 0x30000002ff077230 */ /* 0x000fe40000004100 */
[----:B------:R-:W-:Y:S01]  /*0900*/  HADD2.F32 R3, -RZ, R11.H0_H0 ;  /* 0x2000000bff037230 */ /* 0x000fe20000004100 */
[----:B0-----:R-:W-:-:S04]  /*0910*/  FADD R17, RZ, R17 ;  /* 0x00000011ff117221 */ /* 0x001fc80000000000 */
[----:B------:R-:W-:-:S06]  /*0920*/  FFMA R17, R17, R20, 9.9999997473787516356e-06 ;  /* 0x3727c5ac11117423 */ /* 0x000fcc0000000014 */
[----:B------:R-:W0:Y:S01]  /*0930*/  MUFU.RSQ R17, R17 ;  /* 0x0000001100117308 */ /* 0x000e220000001400 */
[----:B------:R-:W-:Y:S02]  /*0940*/  HADD2.F32 R2, -RZ, R11.H1_H1 ;  /* 0x3000000bff027230 */ /* 0x000fe40000004100 */
[----:B------:R-:W-:Y:S02]  /*0950*/  HADD2.F32 R8, -RZ, R10.H0_H0 ;  /* 0x2000000aff087230 */ /* 0x000fe40000004100 */
[----:B------:R-:W-:Y:S01]  /*0960*/  HADD2.F32 R11, -RZ, R18.H0_H0 ;  /* 0x20000012ff0b7230 */ /* 0x000fe20000004100 */
[----:B--2---:R-:W-:Y:S01]  /*0970*/  SEL R4, R4, RZ, P1 ;  /* 0x000000ff04047207 */ /* 0x004fe20000800000 */
[-C--:B0-----:R-:W-:Y:S01]  /*0980*/  FMUL R12, R12, R17.reuse ;  /* 0x000000110c0c7220 */ /* 0x081fe20000400000 */
[-C--:B------:R-:W-:Y:S01]  /*0990*/  FMUL R14, R14, R17.reuse ;  /* 0x000000110e0e7220 */ /* 0x080fe20000400000 */
[-C--:B------:R-:W-:Y:S02]  /*09a0*/  FMUL R15, R15, R17.reuse ;  /* 0x000000110f0f7220 */ /* 0x080fe40000400000 */
[----:B------:R-:W-:Y:S01]  /*09b0*/  FFMA R6, R12, R6, R3 ;  /* 0x000000060c067223 */ /* 0x000fe20000000003 */
[----:B------:R-:W-:Y:S01]  /*09c0*/  FFMA R14, R14, R8, R11 ;  /* 0x000000080e0e7223 */ /* 0x000fe2000000000b */
[----:B------:R-:W-:Y:S01]  /*09d0*/  SEL R12, R5, RZ, P1 ;  /* 0x000000ff050c7207 */ /* 0x000fe20000800000 */
[----:B------:R-:W-:Y:S01]  /*09e0*/  HADD2.F32 R8, -RZ, R10.H1_H1 ;  /* 0x3000000aff087230 */ /* 0x000fe20000004100 */
[----:B------:R-:W-:Y:S01]  /*09f0*/  FMUL R16, R16, R17 ;  /* 0x0000001110107220 */ /* 0x000fe20000400000 */
[----:B------:R-:W-:Y:S01]  /*0a00*/  HADD2.F32 R11, -RZ, R18.H1_H1 ;  /* 0x30000012ff0b7230 */ /* 0x000fe20000004100 */
[----:B------:R-:W-:Y:S01]  /*0a10*/  FFMA R7, R15, R7, R2 ;  /* 0x000000070f077223 */ /* 0x000fe20000000002 */
[----:B------:R-:W-:-:S02]  /*0a20*/  HADD2.F32 R3, -RZ, R4.H0_H0 ;  /* 0x20000004ff037230 */ /* 0x000fc40000004100 */
[----:B------:R-:W-:Y:S01]  /*0a30*/  HADD2.F32 R2, -RZ, R4.H1_H1 ;  /* 0x30000004ff027230 */ /* 0x000fe20000004100 */
[----:B------:R-:W-:Y:S01]  /*0a40*/  FFMA R11, R16, R8, R11 ;  /* 0x00000008100b7223 */ /* 0x000fe2000000000b */
[--C-:B------:R-:W-:Y:S02]  /*0a50*/  HADD2.F32 R5, -RZ, R12.reuse.H0_H0 ;  /* 0x2000000cff057230 */ /* 0x100fe40000004100 */
[----:B------:R-:W-:Y:S01]  /*0a60*/  HADD2.F32 R4, -RZ, R12.H1_H1 ;  /* 0x3000000cff047230 */ /* 0x000fe20000004100 */
[----:B------:R-:W-:Y:S01]  /*0a70*/  FADD R3, R3, R6 ;  /* 0x0000000603037221 */ /* 0x000fe20000000000 */
[----:B------:R-:W-:Y:S01]  /*0a80*/  FADD R2, R2, R7 ;  /* 0x0000000702027221 */ /* 0x000fe20000000000 */
[----:B------:R-:W-:Y:S02]  /*0a90*/  FADD R5, R5, R14 ;  /* 0x0000000e05057221 */ /* 0x000fe40000000000 */
[----:B------:R-:W-:Y:S02]  /*0aa0*/  FADD R4, R4, R11 ;  /* 0x0000000b04047221 */ /* 0x000fe40000000000 */
[----:B------:R-:W-:Y:S01]  /*0ab0*/  F2FP.F16.F32.PACK_AB R6, R2, R3 ;  /* 0x000000030206723e */ /* 0x000fe200000000ff */
[----:B------:R-:W-:-:S02]  /*0ac0*/  IMAD.WIDE R2, R9, R0, c[0x0][0x198] ;  /* 0x0000660009027625 */ /* 0x000fc400078e0200 */
[----:B------:R-:W-:Y:S01]  /*0ad0*/  F2FP.F16.F32.PACK_AB R7, R4, R5 ;  /* 0x000000050407723e */ /* 0x000fe200000000ff */
[----:B------:R-:W-:Y:S06]  /*0ae0*/  @!P1 EXIT ;  /* 0x000000000000994d */ /* 0x000fec0003800000 */
[----:B------:R-:W-:Y:S01]  /*0af0*/  STG.E.64 [R2.64], R6 ;  /* 0x0000000602007986 */ /* 0x000fe2000c101b04 */
[----:B------:R-:W-:Y:S05]  /*0b00*/  EXIT ;  /* 0x000000000000794d */ /* 0x000fea0003800000 */
.L_x_0:
[----:B------:R-:W-:-:S00]  /*0b10*/  BRA `(.L_x_0) ;  /* 0xfffffff000007947 */ /* 0x000fc0000383ffff */
[----:B------:R-:W-:-:S00]  /*0b20*/  NOP ;  /* 0x0000000000007918 */ /* 0x000fc00000000000 */
        /* <DEDUP_REMOVED lines=13> */
.L_x_1:


//--------------------- .nv.global.init           --------------------------
	.section	.nv.global.init,"aw",@progbits
.nv.global.init:
	.type		_$_str,@object
	.size		_$_str,(.L_0 - _$_str)
_$_str:
        /*0000*/ 	.byte	0x5f, 0x5f, 0x43, 0x55, 0x44, 0x41, 0x5f, 0x46, 0x54, 0x5a, 0x00
.L_0:


//--------------------- .nv.shared.triton__0d1d2d3d4d5d6d7d89de --------------------------
	.section	.nv.shared.triton__0d1d2d3d4d5d6d7d89de,"aw",@nobits
	.align	16
